//
// Generated by NVIDIA NVVM Compiler
//
// Compiler Build ID: CL-36424714
// Cuda compilation tools, release 13.0, V13.0.88
// Based on NVVM 20.0.0
//

.version 9.0
.target sm_100
.address_size 64

	// .globl	shuffle32

.visible .entry shuffle32(
	.param .u64 .ptr .align 1 shuffle32_param_0,
	.param .u64 .ptr .align 1 shuffle32_param_1,
	.param .u32 shuffle32_param_2
)
{
	.reg .pred 	%p<27>;
	.reg .b32 	%r<78>;
	.reg .b64 	%rd<9>;

	ld.param.u64 	%rd2, [shuffle32_param_0];
	ld.param.u64 	%rd1, [shuffle32_param_1];
	ld.param.u32 	%r21, [shuffle32_param_2];
	cvta.to.global.u64 	%rd3, %rd2;
	mov.u32 	%r22, %ntid.x;
	mov.u32 	%r23, %ctaid.x;
	mov.u32 	%r24, %tid.x;
	mad.lo.s32 	%r1, %r22, %r23, %r24;
	mul.wide.s32 	%rd4, %r1, 4;
	add.s64 	%rd5, %rd3, %rd4;
	ld.global.u32 	%r2, [%rd5];
	shfl.sync.idx.b32	%r77|%p1, %r2, 11, 31, -1431655766;
	setp.lt.s32 	%p2, %r21, 1;
	@%p2 bra 	$L__BB0_7;
	and.b32  	%r4, %r21, 3;
	setp.lt.u32 	%p3, %r21, 4;
	mov.b32 	%r75, 0;
	@%p3 bra 	$L__BB0_4;
	and.b32  	%r75, %r21, 2147483644;
	mov.b32 	%r69, 0;
$L__BB0_3:
	shfl.sync.idx.b32	%r28|%p4, %r2, %r69, 31, -1431655766;
	add.s32 	%r29, %r28, %r77;
	shfl.sync.up.b32	%r30|%p5, %r2, 1, 0, -1431655766;
	add.s32 	%r31, %r29, %r30;
	shfl.sync.down.b32	%r32|%p6, %r2, 1, 31, -1431655766;
	add.s32 	%r33, %r31, %r32;
	shfl.sync.bfly.b32	%r34|%p7, %r2, 1, 31, -1;
	add.s32 	%r35, %r33, %r34;
	add.s32 	%r36, %r69, 1;
	shfl.sync.idx.b32	%r37|%p8, %r2, %r36, 31, -1431655766;
	add.s32 	%r38, %r37, %r35;
	shfl.sync.up.b32	%r39|%p9, %r2, 1, 0, -1431655766;
	add.s32 	%r40, %r38, %r39;
	shfl.sync.down.b32	%r41|%p10, %r2, 1, 31, -1431655766;
	add.s32 	%r42, %r40, %r41;
	shfl.sync.bfly.b32	%r43|%p11, %r2, 1, 31, -1;
	add.s32 	%r44, %r42, %r43;
	add.s32 	%r45, %r69, 2;
	shfl.sync.idx.b32	%r46|%p12, %r2, %r45, 31, -1431655766;
	add.s32 	%r47, %r46, %r44;
	shfl.sync.up.b32	%r48|%p13, %r2, 1, 0, -1431655766;
	add.s32 	%r49, %r47, %r48;
	shfl.sync.down.b32	%r50|%p14, %r2, 1, 31, -1431655766;
	add.s32 	%r51, %r49, %r50;
	shfl.sync.bfly.b32	%r52|%p15, %r2, 1, 31, -1;
	add.s32 	%r53, %r51, %r52;
	add.s32 	%r54, %r69, 3;
	shfl.sync.idx.b32	%r55|%p16, %r2, %r54, 31, -1431655766;
	add.s32 	%r56, %r55, %r53;
	shfl.sync.up.b32	%r57|%p17, %r2, 1, 0, -1431655766;
	add.s32 	%r58, %r56, %r57;
	shfl.sync.down.b32	%r59|%p18, %r2, 1, 31, -1431655766;
	add.s32 	%r60, %r58, %r59;
	shfl.sync.bfly.b32	%r61|%p19, %r2, 1, 31, -1;
	add.s32 	%r77, %r60, %r61;
	add.s32 	%r69, %r69, 4;
	setp.ne.s32 	%p20, %r69, %r75;
	@%p20 bra 	$L__BB0_3;
$L__BB0_4:
	setp.eq.s32 	%p21, %r4, 0;
	@%p21 bra 	$L__BB0_7;
	neg.s32 	%r74, %r4;
$L__BB0_6:
	.pragma "nounroll";
	shfl.sync.idx.b32	%r62|%p22, %r2, %r75, 31, -1431655766;
	add.s32 	%r63, %r62, %r77;
	shfl.sync.up.b32	%r64|%p23, %r2, 1, 0, -1431655766;
	add.s32 	%r65, %r63, %r64;
	shfl.sync.down.b32	%r66|%p24, %r2, 1, 31, -1431655766;
	add.s32 	%r67, %r65, %r66;
	shfl.sync.bfly.b32	%r68|%p25, %r2, 1, 31, -1;
	add.s32 	%r77, %r67, %r68;
	add.s32 	%r75, %r75, 1;
	add.s32 	%r74, %r74, 1;
	setp.ne.s32 	%p26, %r74, 0;
	@%p26 bra 	$L__BB0_6;
$L__BB0_7:
	cvta.to.global.u64 	%rd6, %rd1;
	mul.wide.s32 	%rd7, %r1, 4;
	add.s64 	%rd8, %rd6, %rd7;
	st.global.u32 	[%rd8], %r77;
	ret;

}
	// .globl	shuffle64
.visible .entry shuffle64(
	.param .u64 .ptr .align 1 shuffle64_param_0,
	.param .u64 .ptr .align 1 shuffle64_param_1
)
{
	.reg .pred 	%p<50>;
	.reg .b32 	%r<112>;
	.reg .b64 	%rd<85>;

	ld.param.u64 	%rd6, [shuffle64_param_0];
	ld.param.u64 	%rd4, [shuffle64_param_1];
	cvta.to.global.u64 	%rd7, %rd6;
	mov.u32 	%r5, %ntid.x;
	mov.u32 	%r6, %ctaid.x;
	mov.u32 	%r7, %tid.x;
	mad.lo.s32 	%r1, %r5, %r6, %r7;
	mul.wide.s32 	%rd8, %r1, 8;
	add.s64 	%rd9, %rd7, %rd8;
	ld.global.u64 	%rd1, [%rd9];
	mov.b64 	%rd84, 0;
	mov.b32 	%r111, 0;
$L__BB1_1:
	// begin inline asm
	mov.b64 {%r8,%r9}, %rd1;
	// end inline asm
	shfl.sync.idx.b32	%r11|%p1, %r9, %r111, 31, -1431655766;
	shfl.sync.idx.b32	%r10|%p2, %r8, %r111, 31, -1431655766;
	// begin inline asm
	mov.b64 %rd11, {%r10,%r11};
	// end inline asm
	add.s64 	%rd58, %rd11, %rd84;
	// begin inline asm
	mov.b64 {%r12,%r13}, %rd1;
	// end inline asm
	shfl.sync.up.b32	%r15|%p3, %r13, 1, 0, -1431655766;
	shfl.sync.up.b32	%r14|%p4, %r12, 1, 0, -1431655766;
	// begin inline asm
	mov.b64 %rd13, {%r14,%r15};
	// end inline asm
	add.s64 	%rd59, %rd58, %rd13;
	// begin inline asm
	mov.b64 {%r16,%r17}, %rd1;
	// end inline asm
	shfl.sync.down.b32	%r19|%p5, %r17, 1, 31, -1431655766;
	shfl.sync.down.b32	%r18|%p6, %r16, 1, 31, -1431655766;
	// begin inline asm
	mov.b64 %rd15, {%r18,%r19};
	// end inline asm
	add.s64 	%rd60, %rd59, %rd15;
	// begin inline asm
	mov.b64 {%r20,%r21}, %rd1;
	// end inline asm
	add.s32 	%r104, %r111, 1;
	shfl.sync.idx.b32	%r23|%p7, %r21, %r104, 31, -1431655766;
	shfl.sync.idx.b32	%r22|%p8, %r20, %r104, 31, -1431655766;
	// begin inline asm
	mov.b64 %rd17, {%r22,%r23};
	// end inline asm
	add.s64 	%rd61, %rd17, %rd60;
	// begin inline asm
	mov.b64 {%r24,%r25}, %rd1;
	// end inline asm
	shfl.sync.up.b32	%r27|%p9, %r25, 1, 0, -1431655766;
	shfl.sync.up.b32	%r26|%p10, %r24, 1, 0, -1431655766;
	// begin inline asm
	mov.b64 %rd19, {%r26,%r27};
	// end inline asm
	add.s64 	%rd62, %rd61, %rd19;
	// begin inline asm
	mov.b64 {%r28,%r29}, %rd1;
	// end inline asm
	shfl.sync.down.b32	%r31|%p11, %r29, 1, 31, -1431655766;
	shfl.sync.down.b32	%r30|%p12, %r28, 1, 31, -1431655766;
	// begin inline asm
	mov.b64 %rd21, {%r30,%r31};
	// end inline asm
	add.s64 	%rd63, %rd62, %rd21;
	// begin inline asm
	mov.b64 {%r32,%r33}, %rd1;
	// end inline asm
	add.s32 	%r105, %r111, 2;
	shfl.sync.idx.b32	%r35|%p13, %r33, %r105, 31, -1431655766;
	shfl.sync.idx.b32	%r34|%p14, %r32, %r105, 31, -1431655766;
	// begin inline asm
	mov.b64 %rd23, {%r34,%r35};
	// end inline asm
	add.s64 	%rd64, %rd23, %rd63;
	// begin inline asm
	mov.b64 {%r36,%r37}, %rd1;
	// end inline asm
	shfl.sync.up.b32	%r39|%p15, %r37, 1, 0, -1431655766;
	shfl.sync.up.b32	%r38|%p16, %r36, 1, 0, -1431655766;
	// begin inline asm
	mov.b64 %rd25, {%r38,%r39};
	// end inline asm
	add.s64 	%rd65, %rd64, %rd25;
	// begin inline asm
	mov.b64 {%r40,%r41}, %rd1;
	// end inline asm
	shfl.sync.down.b32	%r43|%p17, %r41, 1, 31, -1431655766;
	shfl.sync.down.b32	%r42|%p18, %r40, 1, 31, -1431655766;
	// begin inline asm
	mov.b64 %rd27, {%r42,%r43};
	// end inline asm
	add.s64 	%rd66, %rd65, %rd27;
	// begin inline asm
	mov.b64 {%r44,%r45}, %rd1;
	// end inline asm
	add.s32 	%r106, %r111, 3;
	shfl.sync.idx.b32	%r47|%p19, %r45, %r106, 31, -1431655766;
	shfl.sync.idx.b32	%r46|%p20, %r44, %r106, 31, -1431655766;
	// begin inline asm
	mov.b64 %rd29, {%r46,%r47};
	// end inline asm
	add.s64 	%rd67, %rd29, %rd66;
	// begin inline asm
	mov.b64 {%r48,%r49}, %rd1;
	// end inline asm
	shfl.sync.up.b32	%r51|%p21, %r49, 1, 0, -1431655766;
	shfl.sync.up.b32	%r50|%p22, %r48, 1, 0, -1431655766;
	// begin inline asm
	mov.b64 %rd31, {%r50,%r51};
	// end inline asm
	add.s64 	%rd68, %rd67, %rd31;
	// begin inline asm
	mov.b64 {%r52,%r53}, %rd1;
	// end inline asm
	shfl.sync.down.b32	%r55|%p23, %r53, 1, 31, -1431655766;
	shfl.sync.down.b32	%r54|%p24, %r52, 1, 31, -1431655766;
	// begin inline asm
	mov.b64 %rd33, {%r54,%r55};
	// end inline asm
	add.s64 	%rd69, %rd68, %rd33;
	// begin inline asm
	mov.b64 {%r56,%r57}, %rd1;
	// end inline asm
	add.s32 	%r107, %r111, 4;
	shfl.sync.idx.b32	%r59|%p25, %r57, %r107, 31, -1431655766;
	shfl.sync.idx.b32	%r58|%p26, %r56, %r107, 31, -1431655766;
	// begin inline asm
	mov.b64 %rd35, {%r58,%r59};
	// end inline asm
	add.s64 	%rd70, %rd35, %rd69;
	// begin inline asm
	mov.b64 {%r60,%r61}, %rd1;
	// end inline asm
	shfl.sync.up.b32	%r63|%p27, %r61, 1, 0, -1431655766;
	shfl.sync.up.b32	%r62|%p28, %r60, 1, 0, -1431655766;
	// begin inline asm
	mov.b64 %rd37, {%r62,%r63};
	// end inline asm
	add.s64 	%rd71, %rd70, %rd37;
	// begin inline asm
	mov.b64 {%r64,%r65}, %rd1;
	// end inline asm
	shfl.sync.down.b32	%r67|%p29, %r65, 1, 31, -1431655766;
	shfl.sync.down.b32	%r66|%p30, %r64, 1, 31, -1431655766;
	// begin inline asm
	mov.b64 %rd39, {%r66,%r67};
	// end inline asm
	add.s64 	%rd72, %rd71, %rd39;
	// begin inline asm
	mov.b64 {%r68,%r69}, %rd1;
	// end inline asm
	add.s32 	%r108, %r111, 5;
	shfl.sync.idx.b32	%r71|%p31, %r69, %r108, 31, -1431655766;
	shfl.sync.idx.b32	%r70|%p32, %r68, %r108, 31, -1431655766;
	// begin inline asm
	mov.b64 %rd41, {%r70,%r71};
	// end inline asm
	add.s64 	%rd73, %rd41, %rd72;
	// begin inline asm
	mov.b64 {%r72,%r73}, %rd1;
	// end inline asm
	shfl.sync.up.b32	%r75|%p33, %r73, 1, 0, -1431655766;
	shfl.sync.up.b32	%r74|%p34, %r72, 1, 0, -1431655766;
	// begin inline asm
	mov.b64 %rd43, {%r74,%r75};
	// end inline asm
	add.s64 	%rd74, %rd73, %rd43;
	// begin inline asm
	mov.b64 {%r76,%r77}, %rd1;
	// end inline asm
	shfl.sync.down.b32	%r79|%p35, %r77, 1, 31, -1431655766;
	shfl.sync.down.b32	%r78|%p36, %r76, 1, 31, -1431655766;
	// begin inline asm
	mov.b64 %rd45, {%r78,%r79};
	// end inline asm
	add.s64 	%rd75, %rd74, %rd45;
	// begin inline asm
	mov.b64 {%r80,%r81}, %rd1;
	// end inline asm
	add.s32 	%r109, %r111, 6;
	shfl.sync.idx.b32	%r83|%p37, %r81, %r109, 31, -1431655766;
	shfl.sync.idx.b32	%r82|%p38, %r80, %r109, 31, -1431655766;
	// begin inline asm
	mov.b64 %rd47, {%r82,%r83};
	// end inline asm
	add.s64 	%rd76, %rd47, %rd75;
	// begin inline asm
	mov.b64 {%r84,%r85}, %rd1;
	// end inline asm
	shfl.sync.up.b32	%r87|%p39, %r85, 1, 0, -1431655766;
	shfl.sync.up.b32	%r86|%p40, %r84, 1, 0, -1431655766;
	// begin inline asm
	mov.b64 %rd49, {%r86,%r87};
	// end inline asm
	add.s64 	%rd77, %rd76, %rd49;
	// begin inline asm
	mov.b64 {%r88,%r89}, %rd1;
	// end inline asm
	shfl.sync.down.b32	%r91|%p41, %r89, 1, 31, -1431655766;
	shfl.sync.down.b32	%r90|%p42, %r88, 1, 31, -1431655766;
	// begin inline asm
	mov.b64 %rd51, {%r90,%r91};
	// end inline asm
	add.s64 	%rd78, %rd77, %rd51;
	// begin inline asm
	mov.b64 {%r92,%r93}, %rd1;
	// end inline asm
	add.s32 	%r110, %r111, 7;
	shfl.sync.idx.b32	%r95|%p43, %r93, %r110, 31, -1431655766;
	shfl.sync.idx.b32	%r94|%p44, %r92, %r110, 31, -1431655766;
	// begin inline asm
	mov.b64 %rd53, {%r94,%r95};
	// end inline asm
	add.s64 	%rd79, %rd53, %rd78;
	// begin inline asm
	mov.b64 {%r96,%r97}, %rd1;
	// end inline asm
	shfl.sync.up.b32	%r99|%p45, %r97, 1, 0, -1431655766;
	shfl.sync.up.b32	%r98|%p46, %r96, 1, 0, -1431655766;
	// begin inline asm
	mov.b64 %rd55, {%r98,%r99};
	// end inline asm
	add.s64 	%rd80, %rd79, %rd55;
	// begin inline asm
	mov.b64 {%r100,%r101}, %rd1;
	// end inline asm
	shfl.sync.down.b32	%r103|%p47, %r101, 1, 31, -1431655766;
	shfl.sync.down.b32	%r102|%p48, %r100, 1, 31, -1431655766;
	// begin inline asm
	mov.b64 %rd57, {%r102,%r103};
	// end inline asm
	add.s64 	%rd84, %rd80, %rd57;
	add.s32 	%r111, %r111, 8;
	setp.ne.s32 	%p49, %r111, 32;
	@%p49 bra 	$L__BB1_1;
	cvta.to.global.u64 	%rd81, %rd4;
	mul.wide.s32 	%rd82, %r1, 8;
	add.s64 	%rd83, %rd81, %rd82;
	st.global.u64 	[%rd83], %rd84;
	ret;

}


// ===== COMPILED SASS (sm_100) =====

	.target	sm_100

	.elftype	@"ET_EXEC"


//--------------------- .note.nv.tkinfo           --------------------------
	.section	.note.nv.tkinfo,"",@"SHT_NOTE"
	.sectionflags	@"SHF_NOTE_NV_TKINFO"
	.tkinfo
        /*0018*/ 	.word	0x00000002
        /*0030*/ 	.string	""
        /*0030*/ 	.string	"ptxas"
        /*0030*/ 	.string	"Cuda compilation tools, release 13.0, V13.0.88"
        /*0030*/ 	.string	"Build cuda_13.0.r13.0/compiler.36424714_0"
        /*0030*/ 	.string	"-arch sm_100 -m 64 "



//--------------------- .note.nv.cuinfo           --------------------------
	.section	.note.nv.cuinfo,"",@"SHT_NOTE"
	.sectionflags	@"SHF_NOTE_NV_CUINFO"
        /*0018*/ 	.short	0x0002
        /*001a*/ 	.short	0x0064
        /*001c*/ 	.short	0x0082
	.zero		2


//--------------------- .nv.info                  --------------------------
	.section	.nv.info,"",@"SHT_CUDA_INFO"
	.align	4


	//----- nvinfo : EIATTR_REGCOUNT
	.align		4
        /*0000*/ 	.byte	0x04, 0x2f
        /*0002*/ 	.short	(.L_1 - .L_0)
	.align		4
.L_0:
        /*0004*/ 	.word	index@(shuffle32)
        /*0008*/ 	.word	0x00000014


	//----- nvinfo : EIATTR_FRAME_SIZE
	.align		4
.L_1:
        /*000c*/ 	.byte	0x04, 0x11
        /*000e*/ 	.short	(.L_3 - .L_2)
	.align		4
.L_2:
        /*0010*/ 	.word	index@(shuffle32)
        /*0014*/ 	.word	0x00000000


	//----- nvinfo : EIATTR_REGCOUNT
	.align		4
.L_3:
        /*0018*/ 	.byte	0x04, 0x2f
        /*001a*/ 	.short	(.L_5 - .L_4)
	.align		4
.L_4:
        /*001c*/ 	.word	index@(shuffle64)
        /*0020*/ 	.word	0x00000018


	//----- nvinfo : EIATTR_FRAME_SIZE
	.align		4
.L_5:
        /*0024*/ 	.byte	0x04, 0x11
        /*0026*/ 	.short	(.L_7 - .L_6)
	.align		4
.L_6:
        /*0028*/ 	.word	index@(shuffle64)
        /*002c*/ 	.word	0x00000000


	//----- nvinfo : EIATTR_MIN_STACK_SIZE
	.align		4
.L_7:
        /*0030*/ 	.byte	0x04, 0x12
        /*0032*/ 	.short	(.L_9 - .L_8)
	.align		4
.L_8:
        /*0034*/ 	.word	index@(shuffle64)
        /*0038*/ 	.word	0x00000000


	//----- nvinfo : EIATTR_MIN_STACK_SIZE
	.align		4
.L_9:
        /*003c*/ 	.byte	0x04, 0x12
        /*003e*/ 	.short	(.L_11 - .L_10)
	.align		4
.L_10:
        /*0040*/ 	.word	index@(shuffle32)
        /*0044*/ 	.word	0x00000000
.L_11:


//--------------------- .nv.compat                --------------------------
	.section	.nv.compat,"",@"SHT_CUDA_COMPAT_INFO"
	.align	4
        /*0000*/ 	.byte	0x02, 0x09, 0x00, 0x00, 0x02, 0x02, 0x01, 0x00, 0x02, 0x05, 0x05, 0x00, 0x03, 0x07, 0x01, 0x01
        /*0010*/ 	.byte	0x02, 0x03, 0x00, 0x00, 0x02, 0x06, 0x01, 0x00, 0x04, 0x0b, 0x08, 0x00, 0x09, 0x00, 0x00, 0x00
        /*0020*/ 	.byte	0x00, 0x00, 0x00, 0x00


//--------------------- .nv.info.shuffle64        --------------------------
	.section	.nv.info.shuffle64,"",@"SHT_CUDA_INFO"
	.sectionflags	@""
	.align	4


	//----- nvinfo : EIATTR_CUDA_API_VERSION
	.align		4
        /*0000*/ 	.byte	0x04, 0x37
        /*0002*/ 	.short	(.L_13 - .L_12)
.L_12:
        /*0004*/ 	.word	0x00000082


	//----- nvinfo : EIATTR_KPARAM_INFO
	.align		4
.L_13:
        /*0008*/ 	.byte	0x04, 0x17
        /*000a*/ 	.short	(.L_15 - .L_14)
.L_14:
        /*000c*/ 	.word	0x00000000
        /*0010*/ 	.short	0x0001
        /*0012*/ 	.short	0x0008
        /*0014*/ 	.byte	0x00, 0xf5, 0x21, 0x00


	//----- nvinfo : EIATTR_KPARAM_INFO
	.align		4
.L_15:
        /*0018*/ 	.byte	0x04, 0x17
        /*001a*/ 	.short	(.L_17 - .L_16)
.L_16:
        /*001c*/ 	.word	0x00000000
        /*0020*/ 	.short	0x0000
        /*0022*/ 	.short	0x0000
        /*0024*/ 	.byte	0x00, 0xf5, 0x21, 0x00


	//----- nvinfo : EIATTR_SPARSE_MMA_MASK
	.align		4
.L_17:
        /*0028*/ 	.byte	0x03, 0x50
        /*002a*/ 	.short	0x0000


	//----- nvinfo : EIATTR_MAXREG_COUNT
	.align		4
        /*002c*/ 	.byte	0x03, 0x1b
        /*002e*/ 	.short	0x00ff


	//----- nvinfo : EIATTR_MERCURY_ISA_VERSION
	.align		4
        /*0030*/ 	.byte	0x03, 0x5f
        /*0032*/ 	.short	0x0101


	//----- nvinfo : EIATTR_COOP_GROUP_MASK_REGIDS
	.align		4
        /*0034*/ 	.byte	0x04, 0x29
        /*0036*/ 	.short	(.L_19 - .L_18)


	//   ....[0]....
.L_18:
        /*0038*/ 	.word	0x05000005


	//   ....[1]....
        /*003c*/ 	.word	0x05000005


	//   ....[2]....
        /*0040*/ 	.word	0x05000005


	//   ....[3]....
        /*0044*/ 	.word	0x05000005


	//   ....[4]....
        /*0048*/ 	.word	0x05000005


	//   ....[5]....
        /*004c*/ 	.word	0x05000005


	//   ....[6]....
        /*0050*/ 	.word	0x05000005


	//   ....[7]....
        /*0054*/ 	.word	0x05000005


	//   ....[8]....
        /*0058*/ 	.word	0x05000005


	//   ....[9]....
        /*005c*/ 	.word	0x05000005


	//   ....[10]....
        /*0060*/ 	.word	0x05000005


	//   ....[11]....
        /*0064*/ 	.word	0x05000005


	//   ....[12]....
        /*0068*/ 	.word	0x05000005


	//   ....[13]....
        /*006c*/ 	.word	0x05000005


	//   ....[14]....
        /*0070*/ 	.word	0x05000005


	//   ....[15]....
        /*0074*/ 	.word	0x05000005


	//   ....[16]....
        /*0078*/ 	.word	0x05000005


	//   ....[17]....
        /*007c*/ 	.word	0x05000005


	//   ....[18]....
        /*0080*/ 	.word	0x05000005


	//   ....[19]....
        /*0084*/ 	.word	0x05000005


	//   ....[20]....
        /*0088*/ 	.word	0x05000005


	//   ....[21]....
        /*008c*/ 	.word	0x05000005


	//   ....[22]....
        /*0090*/ 	.word	0x05000005


	//   ....[23]....
        /*0094*/ 	.word	0x05000005


	//   ....[24]....
        /*0098*/ 	.word	0x05000005


	//   ....[25]....
        /*009c*/ 	.word	0x05000005


	//   ....[26]....
        /*00a0*/ 	.word	0x05000005


	//   ....[27]....
        /*00a4*/ 	.word	0x05000005


	//   ....[28]....
        /*00a8*/ 	.word	0x05000005


	//   ....[29]....
        /*00ac*/ 	.word	0x05000005


	//   ....[30]....
        /*00b0*/ 	.word	0x05000005


	//   ....[31]....
        /*00b4*/ 	.word	0x05000005


	//   ....[32]....
        /*00b8*/ 	.word	0x05000005


	//   ....[33]....
        /*00bc*/ 	.word	0x05000005


	//   ....[34]....
        /*00c0*/ 	.word	0x05000005


	//   ....[35]....
        /*00c4*/ 	.word	0x05000005


	//   ....[36]....
        /*00c8*/ 	.word	0x05000005


	//   ....[37]....
        /*00cc*/ 	.word	0x05000005


	//   ....[38]....
        /*00d0*/ 	.word	0x05000005


	//   ....[39]....
        /*00d4*/ 	.word	0x05000005


	//   ....[40]....
        /*00d8*/ 	.word	0x05000005


	//   ....[41]....
        /*00dc*/ 	.word	0x05000005


	//   ....[42]....
        /*00e0*/ 	.word	0x05000005


	//   ....[43]....
        /*00e4*/ 	.word	0x05000005


	//   ....[44]....
        /*00e8*/ 	.word	0x05000005


	//   ....[45]....
        /*00ec*/ 	.word	0x05000005


	//   ....[46]....
        /*00f0*/ 	.word	0x05000005


	//   ....[47]....
        /*00f4*/ 	.word	0x05000005


	//   ....[48]....
        /*00f8*/ 	.word	0x05000005


	//   ....[49]....
        /*00fc*/ 	.word	0x05000005


	//   ....[50]....
        /*0100*/ 	.word	0x05000005


	//   ....[51]....
        /*0104*/ 	.word	0x05000005


	//   ....[52]....
        /*0108*/ 	.word	0x05000005


	//   ....[53]....
        /*010c*/ 	.word	0x05000005


	//   ....[54]....
        /*0110*/ 	.word	0x05000005


	//   ....[55]....
        /*0114*/ 	.word	0x05000005


	//   ....[56]....
        /*0118*/ 	.word	0x05000005


	//   ....[57]....
        /*011c*/ 	.word	0x05000005


	//   ....[58]....
        /*0120*/ 	.word	0x05000005


	//   ....[59]....
        /*0124*/ 	.word	0x05000005


	//   ....[60]....
        /*0128*/ 	.word	0x05000005


	//   ....[61]....
        /*012c*/ 	.word	0x05000005


	//   ....[62]....
        /*0130*/ 	.word	0x05000005


	//   ....[63]....
        /*0134*/ 	.word	0x05000005


	//   ....[64]....
        /*0138*/ 	.word	0x05000005


	//   ....[65]....
        /*013c*/ 	.word	0x05000005


	//   ....[66]....
        /*0140*/ 	.word	0x05000005


	//   ....[67]....
        /*0144*/ 	.word	0x05000005


	//----- nvinfo : EIATTR_COOP_GROUP_INSTR_OFFSETS
	.align		4
.L_19:
        /*0148*/ 	.byte	0x04, 0x28
        /*014a*/ 	.short	(.L_21 - .L_20)


	//   ....[0]....
.L_20:
        /*014c*/ 	.word	0x000000a0


	//   ....[1]....
        /*0150*/ 	.word	0x000000b0


	//   ....[2]....
        /*0154*/ 	.word	0x000000c0


	//   ....[3]....
        /*0158*/ 	.word	0x000000d0


	//   ....[4]....
        /*015c*/ 	.word	0x000000e0


	//   ....[5]....
        /*0160*/ 	.word	0x000000f0


	//   ....[6]....
        /*0164*/ 	.word	0x00000100


	//   ....[7]....
        /*0168*/ 	.word	0x00000110


	//   ....[8]....
        /*016c*/ 	.word	0x00000120


	//   ....[9]....
        /*0170*/ 	.word	0x00000140


	//   ....[10]....
        /*0174*/ 	.word	0x00000160


	//   ....[11]....
        /*0178*/ 	.word	0x00000170


	//   ....[12]....
        /*017c*/ 	.word	0x00000180


	//   ....[13]....
        /*0180*/ 	.word	0x000001a0


	//   ....[14]....
        /*0184*/ 	.word	0x000001c0


	//   ....[15]....
        /*0188*/ 	.word	0x000001f0


	//   ....[16]....
        /*018c*/ 	.word	0x00000210


	//   ....[17]....
        /*0190*/ 	.word	0x00000240


	//   ....[18]....
        /*0194*/ 	.word	0x00000260


	//   ....[19]....
        /*0198*/ 	.word	0x00000290


	//   ....[20]....
        /*019c*/ 	.word	0x000002b0


	//   ....[21]....
        /*01a0*/ 	.word	0x000002e0


	//   ....[22]....
        /*01a4*/ 	.word	0x00000300


	//   ....[23]....
        /*01a8*/ 	.word	0x00000330


	//   ....[24]....
        /*01ac*/ 	.word	0x00000350


	//   ....[25]....
        /*01b0*/ 	.word	0x00000380


	//   ....[26]....
        /*01b4*/ 	.word	0x000003a0


	//   ....[27]....
        /*01b8*/ 	.word	0x000003d0


	//   ....[28]....
        /*01bc*/ 	.word	0x000003f0


	//   ....[29]....
        /*01c0*/ 	.word	0x00000420


	//   ....[30]....
        /*01c4*/ 	.word	0x00000440


	//   ....[31]....
        /*01c8*/ 	.word	0x00000470


	//   ....[32]....
        /*01cc*/ 	.word	0x00000490


	//   ....[33]....
        /*01d0*/ 	.word	0x000004c0


	//   ....[34]....
        /*01d4*/ 	.word	0x000004e0


	//   ....[35]....
        /*01d8*/ 	.word	0x00000510


	//   ....[36]....
        /*01dc*/ 	.word	0x00000530


	//   ....[37]....
        /*01e0*/ 	.word	0x00000560


	//   ....[38]....
        /*01e4*/ 	.word	0x00000580


	//   ....[39]....
        /*01e8*/ 	.word	0x000005b0


	//   ....[40]....
        /*01ec*/ 	.word	0x000005d0


	//   ....[41]....
        /*01f0*/ 	.word	0x00000600


	//   ....[42]....
        /*01f4*/ 	.word	0x00000620


	//   ....[43]....
        /*01f8*/ 	.word	0x00000650


	//   ....[44]....
        /*01fc*/ 	.word	0x00000670


	//   ....[45]....
        /*0200*/ 	.word	0x000006a0


	//   ....[46]....
        /*0204*/ 	.word	0x000006c0


	//   ....[47]....
        /*0208*/ 	.word	0x000006f0


	//   ....[48]....
        /*020c*/ 	.word	0x00000710


	//   ....[49]....
        /*0210*/ 	.word	0x00000740


	//   ....[50]....
        /*0214*/ 	.word	0x00000760


	//   ....[51]....
        /*0218*/ 	.word	0x00000790


	//   ....[52]....
        /*021c*/ 	.word	0x000007b0


	//   ....[53]....
        /*0220*/ 	.word	0x000007e0


	//   ....[54]....
        /*0224*/ 	.word	0x00000800


	//   ....[55]....
        /*0228*/ 	.word	0x00000830


	//   ....[56]....
        /*022c*/ 	.word	0x00000850


	//   ....[57]....
        /*0230*/ 	.word	0x00000880


	//   ....[58]....
        /*0234*/ 	.word	0x000008a0


	//   ....[59]....
        /*0238*/ 	.word	0x000008d0


	//   ....[60]....
        /*023c*/ 	.word	0x000008f0


	//   ....[61]....
        /*0240*/ 	.word	0x00000920


	//   ....[62]....
        /*0244*/ 	.word	0x00000940


	//   ....[63]....
        /*0248*/ 	.word	0x00000970


	//   ....[64]....
        /*024c*/ 	.word	0x00000990


	//   ....[65]....
        /*0250*/ 	.word	0x000009c0


	//   ....[66]....
        /*0254*/ 	.word	0x000009e0


	//   ....[67]....
        /*0258*/ 	.word	0x00000a10


	//----- nvinfo : EIATTR_VRC_CTA_INIT_COUNT
	.align		4
.L_21:
        /*025c*/ 	.byte	0x02, 0x4a
	.zero		1
	.zero		1


	//----- nvinfo : EIATTR_EXIT_INSTR_OFFSETS
	.align		4
        /*0260*/ 	.byte	0x04, 0x1c
        /*0262*/ 	.short	(.L_23 - .L_22)


	//   ....[0]....
.L_22:
        /*0264*/ 	.word	0x00000b10


	//----- nvinfo : EIATTR_CBANK_PARAM_SIZE
	.align		4
.L_23:
        /*0268*/ 	.byte	0x03, 0x19
        /*026a*/ 	.short	0x0010


	//----- nvinfo : EIATTR_PARAM_CBANK
	.align		4
        /*026c*/ 	.byte	0x04, 0x0a
        /*026e*/ 	.short	(.L_25 - .L_24)
	.align		4
.L_24:
        /*0270*/ 	.word	index@(.nv.constant0.shuffle64)
        /*0274*/ 	.short	0x0380
        /*0276*/ 	.short	0x0010


	//----- nvinfo : EIATTR_SW_WAR
	.align		4
.L_25:
        /*0278*/ 	.byte	0x04, 0x36
        /*027a*/ 	.short	(.L_27 - .L_26)
.L_26:
        /*027c*/ 	.word	0x00000008
.L_27:


//--------------------- .nv.info.shuffle32        --------------------------
	.section	.nv.info.shuffle32,"",@"SHT_CUDA_INFO"
	.sectionflags	@""
	.align	4


	//----- nvinfo : EIATTR_CUDA_API_VERSION
	.align		4
        /*0000*/ 	.byte	0x04, 0x37
        /*0002*/ 	.short	(.L_29 - .L_28)
.L_28:
        /*0004*/ 	.word	0x00000082


	//----- nvinfo : EIATTR_KPARAM_INFO
	.align		4
.L_29:
        /*0008*/ 	.byte	0x04, 0x17
        /*000a*/ 	.short	(.L_31 - .L_30)
.L_30:
        /*000c*/ 	.word	0x00000000
        /*0010*/ 	.short	0x0002
        /*0012*/ 	.short	0x0010
        /*0014*/ 	.byte	0x00, 0xf0, 0x11, 0x00


	//----- nvinfo : EIATTR_KPARAM_INFO
	.align		4
.L_31:
        /*0018*/ 	.byte	0x04, 0x17
        /*001a*/ 	.short	(.L_33 - .L_32)
.L_32:
        /*001c*/ 	.word	0x00000000
        /*0020*/ 	.short	0x0001
        /*0022*/ 	.short	0x0008
        /*0024*/ 	.byte	0x00, 0xf5, 0x21, 0x00


	//----- nvinfo : EIATTR_KPARAM_INFO
	.align		4
.L_33:
        /*0028*/ 	.byte	0x04, 0x17
        /*002a*/ 	.short	(.L_35 - .L_34)
.L_34:
        /*002c*/ 	.word	0x00000000
        /*0030*/ 	.short	0x0000
        /*0032*/ 	.short	0x0000
        /*0034*/ 	.byte	0x00, 0xf5, 0x21, 0x00


	//----- nvinfo : EIATTR_SPARSE_MMA_MASK
	.align		4
.L_35:
        /*0038*/ 	.byte	0x03, 0x50
        /*003a*/ 	.short	0x0000


	//----- nvinfo : EIATTR_MAXREG_COUNT
	.align		4
        /*003c*/ 	.byte	0x03, 0x1b
        /*003e*/ 	.short	0x00ff


	//----- nvinfo : EIATTR_MERCURY_ISA_VERSION
	.align		4
        /*0040*/ 	.byte	0x03, 0x5f
        /*0042*/ 	.short	0x0101


	//----- nvinfo : EIATTR_COOP_GROUP_MASK_REGIDS
	.align		4
        /*0044*/ 	.byte	0x04, 0x29
        /*0046*/ 	.short	(.L_37 - .L_36)


	//   ....[0]....
.L_36:
        /*0048*/ 	.word	0x05000011


	//   ....[1]....
        /*004c*/ 	.word	0x05000011


	//   ....[2]....
        /*0050*/ 	.word	0x05000011


	//   ....[3]....
        /*0054*/ 	.word	0x05000011


	//   ....[4]....
        /*0058*/ 	.word	0xffffffff


	//   ....[5]....
        /*005c*/ 	.word	0x05000011


	//   ....[6]....
        /*0060*/ 	.word	0x05000011


	//   ....[7]....
        /*0064*/ 	.word	0x05000011


	//   ....[8]....
        /*0068*/ 	.word	0x05000011


	//   ....[9]....
        /*006c*/ 	.word	0x05000011


	//   ....[10]....
        /*0070*/ 	.word	0x05000011


	//   ....[11]....
        /*0074*/ 	.word	0xffffffff


	//----- nvinfo : EIATTR_COOP_GROUP_INSTR_OFFSETS
	.align		4
.L_37:
        /*0078*/ 	.byte	0x04, 0x28
        /*007a*/ 	.short	(.L_39 - .L_38)


	//   ....[0]....
.L_38:
        /*007c*/ 	.word	0x000000c0


	//   ....[1]....
        /*0080*/ 	.word	0x00000160


	//   ....[2]....
        /*0084*/ 	.word	0x00000190


	//   ....[3]....
        /*0088*/ 	.word	0x000001b0


	//   ....[4]....
        /*008c*/ 	.word	0x000001c0


	//   ....[5]....
        /*0090*/ 	.word	0x000001e0


	//   ....[6]....
        /*0094*/ 	.word	0x00000200


	//   ....[7]....
        /*0098*/ 	.word	0x00000210


	//   ....[8]....
        /*009c*/ 	.word	0x000002d0


	//   ....[9]....
        /*00a0*/ 	.word	0x000002f0


	//   ....[10]....
        /*00a4*/ 	.word	0x00000310


	//   ....[11]....
        /*00a8*/ 	.word	0x00000320


	//----- nvinfo : EIATTR_VRC_CTA_INIT_COUNT
	.align		4
.L_39:
        /*00ac*/ 	.byte	0x02, 0x4a
	.zero		1
	.zero		1


	//----- nvinfo : EIATTR_EXIT_INSTR_OFFSETS
	.align		4
        /*00b0*/ 	.byte	0x04, 0x1c
        /*00b2*/ 	.short	(.L_41 - .L_40)


	//   ....[0]....
.L_40:
        /*00b4*/ 	.word	0x000003a0


	//----- nvinfo : EIATTR_CBANK_PARAM_SIZE
	.align		4
.L_41:
        /*00b8*/ 	.byte	0x03, 0x19
        /*00ba*/ 	.short	0x0014


	//----- nvinfo : EIATTR_PARAM_CBANK
	.align		4
        /*00bc*/ 	.byte	0x04, 0x0a
        /*00be*/ 	.short	(.L_43 - .L_42)
	.align		4
.L_42:
        /*00c0*/ 	.word	index@(.nv.constant0.shuffle32)
        /*00c4*/ 	.short	0x0380
        /*00c6*/ 	.short	0x0014


	//----- nvinfo : EIATTR_SW_WAR
	.align		4
.L_43:
        /*00c8*/ 	.byte	0x04, 0x36
        /*00ca*/ 	.short	(.L_45 - .L_44)
.L_44:
        /*00cc*/ 	.word	0x00000008
.L_45:


//--------------------- .nv.callgraph             --------------------------
	.section	.nv.callgraph,"",@"SHT_CUDA_CALLGRAPH"
	.align	4
	.sectionentsize	8
	.align		4
        /*0000*/ 	.word	0x00000000
	.align		4
        /*0004*/ 	.word	0xffffffff
	.align		4
        /*0008*/ 	.word	0x00000000
	.align		4
        /*000c*/ 	.word	0xfffffffe
	.align		4
        /*0010*/ 	.word	0x00000000
	.align		4
        /*0014*/ 	.word	0xfffffffd
	.align		4
        /*0018*/ 	.word	0x00000000
	.align		4
        /*001c*/ 	.word	0xfffffffc


//--------------------- .text.shuffle64           --------------------------
	.section	.text.shuffle64,"ax",@progbits
	.align	128
        .global         shuffle64
        .type           shuffle64,@function
        .size           shuffle64,(.L_x_6 - shuffle64)
        .other          shuffle64,@"STO_CUDA_ENTRY STV_DEFAULT"
shuffle64:
.text.shuffle64:
[----:B------:R-:W-:Y:S01]  /*0000*/  LDC R1, c[0x0][0x37c] ;  /* 0x0000df00ff017b82 */ /* 0x000fe20000000800 */
[----:B------:R-:W0:Y:S07]  /*0010*/  S2R R0, SR_CTAID.X ;  /* 0x0000000000007919 */ /* 0x000e2e0000002500 */
[----:B------:R-:W1:Y:S01]  /*0020*/  LDC.64 R2, c[0x0][0x380] ;  /* 0x0000e000ff027b82 */ /* 0x000e620000000a00 */
[----:B------:R-:W0:Y:S01]  /*0030*/  LDCU UR6, c[0x0][0x360] ;  /* 0x00006c00ff0677ac */ /* 0x000e220008000800 */
[----:B------:R-:W0:Y:S01]  /*0040*/  S2R R5, SR_TID.X ;  /* 0x0000000000057919 */ /* 0x000e220000002100 */
[----:B------:R-:W2:Y:S01]  /*0050*/  LDCU.64 UR4, c[0x0][0x358] ;  /* 0x00006b00ff0477ac */ /* 0x000ea20008000a00 */
[----:B0-----:R-:W-:-:S04]  /*0060*/  IMAD R0, R0, UR6, R5 ;  /* 0x0000000600007c24 */ /* 0x001fc8000f8e0205 */
[----:B-1----:R-:W-:-:S06]  /*0070*/  IMAD.WIDE R2, R0, 0x8, R2 ;  /* 0x0000000800027825 */ /* 0x002fcc00078e0202 */
[----:B--2---:R-:W2:Y:S01]  /*0080*/  LDG.E.64 R2, desc[UR4][R2.64] ;  /* 0x0000000402027981 */ /* 0x004ea2000c1e1b00 */
[----:B------:R-:W-:-:S03]  /*0090*/  IMAD.MOV.U32 R5, RZ, RZ, -0x55555556 ;  /* 0xaaaaaaaaff057424 */ /* 0x000fc600078e00ff */
[----:B--2---:R-:W-:Y:S04]  /*00a0*/  SHFL.IDX PT, R8, R2, RZ, 0x1f ;  /* 0x00001fff02087589 */ /* 0x004fe800000e0000 */
[----:B------:R-:W-:Y:S04]  /*00b0*/  SHFL.UP PT, R9, R2, 0x1, RZ ;  /* 0x0420000002097989 */ /* 0x000fe800000e00ff */
[----:B------:R-:W0:Y:S04]  /*00c0*/  SHFL.DOWN PT, R6, R2, 0x1, 0x1f ;  /* 0x08201f0002067f89 */ /* 0x000e2800000e0000 */
[----:B------:R-:W1:Y:S04]  /*00d0*/  SHFL.IDX PT, R16, R2, 0x1, 0x1f ;  /* 0x00201f0002107f89 */ /* 0x000e6800000e0000 */
[----:B------:R-:W-:Y:S04]  /*00e0*/  SHFL.IDX PT, R12, R3, RZ, 0x1f ;  /* 0x00001fff030c7589 */ /* 0x000fe800000e0000 */
[----:B------:R-:W-:Y:S04]  /*00f0*/  SHFL.UP PT, R7, R3, 0x1, RZ ;  /* 0x0420000003077989 */ /* 0x000fe800000e00ff */
[----:B------:R-:W2:Y:S04]  /*0100*/  SHFL.DOWN PT, R4, R3, 0x1, 0x1f ;  /* 0x08201f0003047f89 */ /* 0x000ea800000e0000 */
[----:B------:R-:W3:Y:S04]  /*0110*/  SHFL.IDX PT, R17, R2, 0x2, 0x1f ;  /* 0x00401f0002117f89 */ /* 0x000ee800000e0000 */
[----:B------:R-:W4:Y:S01]  /*0120*/  SHFL.IDX PT, R14, R3, 0x1, 0x1f ;  /* 0x00201f00030e7f89 */ /* 0x000f2200000e0000 */
[----:B0-----:R-:W-:-:S03]  /*0130*/  IADD3 R8, P0, P1, R6, R8, R9 ;  /* 0x0000000806087210 */ /* 0x001fc6000791e009 */
[----:B------:R-:W0:Y:S01]  /*0140*/  SHFL.IDX PT, R15, R3, 0x2, 0x1f ;  /* 0x00401f00030f7f89 */ /* 0x000e2200000e0000 */
[----:B-1----:R-:W-:-:S03]  /*0150*/  IADD3 R16, P2, P3, R9, R16, R8 ;  /* 0x0000001009107210 */ /* 0x002fc60007b5e008 */
[----:B------:R-:W1:Y:S04]  /*0160*/  SHFL.IDX PT, R18, R2, 0x3, 0x1f ;  /* 0x00601f0002127f89 */ /* 0x000e6800000e0000 */
[----:B------:R-:W5:Y:S04]  /*0170*/  SHFL.IDX PT, R13, R2, 0x4, 0x1f ;  /* 0x00801f00020d7f89 */ /* 0x000f6800000e0000 */
[----:B------:R-:W5:Y:S01]  /*0180*/  SHFL.IDX PT, R10, R3, 0x3, 0x1f ;  /* 0x00601f00030a7f89 */ /* 0x000f6200000e0000 */
[----:B--2---:R-:W-:-:S03]  /*0190*/  IADD3.X R12, PT, PT, R4, R12, R7, P0, P1 ;  /* 0x0000000c040c7210 */ /* 0x004fc600007e2407 */
[----:B------:R-:W2:Y:S01]  /*01a0*/  SHFL.IDX PT, R11, R3, 0x4, 0x1f ;  /* 0x00801f00030b7f89 */ /* 0x000ea200000e0000 */
[----:B---3--:R-:W-:-:S03]  /*01b0*/  IADD3 R16, P0, P1, R17, R16, R6 ;  /* 0x0000001011107210 */ /* 0x008fc6000791e006 */
[----:B------:R-:W3:Y:S01]  /*01c0*/  SHFL.IDX PT, R8, R2, 0x5, 0x1f ;  /* 0x00a01f0002087f89 */ /* 0x000ee200000e0000 */
[----:B----4-:R-:W-:Y:S02]  /*01d0*/  IADD3.X R19, PT, PT, R7, R14, R12, P2, P3 ;  /* 0x0000000e07137210 */ /* 0x010fe400017e640c */
[----:B------:R-:W-:Y:S01]  /*01e0*/  IADD3 R16, P2, P3, R6, R16, R9 ;  /* 0x0000001006107210 */ /* 0x000fe20007b5e009 */
[----:B------:R-:W4:Y:S01]  /*01f0*/  SHFL.IDX PT, R17, R2, 0x6, 0x1f ;  /* 0x00c01f0002117f89 */ /* 0x000f2200000e0000 */
[----:B0-----:R-:W-:-:S03]  /*0200*/  IADD3.X R19, PT, PT, R15, R19, R4, P0, P1 ;  /* 0x000000130f137210 */ /* 0x001fc600007e2404 */
[----:B------:R-:W0:Y:S01]  /*0210*/  SHFL.IDX PT, R14, R3, 0x5, 0x1f ;  /* 0x00a01f00030e7f89 */ /* 0x000e2200000e0000 */
[----:B-1----:R-:W-:Y:S02]  /*0220*/  IADD3 R16, P0, P1, R9, R18, R16 ;  /* 0x0000001209107210 */ /* 0x002fe4000791e010 */
[----:B------:R-:W-:Y:S01]  /*0230*/  IADD3.X R18, PT, PT, R4, R19, R7, P2, P3 ;  /* 0x0000001304127210 */ /* 0x000fe200017e6407 */
[----:B------:R-:W1:Y:S01]  /*0240*/  SHFL.IDX PT, R15, R3, 0x6, 0x1f ;  /* 0x00c01f00030f7f89 */ /* 0x000e6200000e0000 */
[----:B-----5:R-:W-:-:S03]  /*0250*/  IADD3 R16, P2, P3, R13, R16, R6 ;  /* 0x000000100d107210 */ /* 0x020fc60007b5e006 */
[----:B------:R-:W5:Y:S01]  /*0260*/  SHFL.IDX PT, R12, R2, 0x7, 0x1f ;  /* 0x00e01f00020c7f89 */ /* 0x000f6200000e0000 */
[----:B------:R-:W-:Y:S02]  /*0270*/  IADD3.X R18, PT, PT, R7, R10, R18, P0, P1 ;  /* 0x0000000a07127210 */ /* 0x000fe400007e2412 */
[----:B------:R-:W-:Y:S01]  /*0280*/  IADD3 R16, P0, P1, R6, R16, R9 ;  /* 0x0000001006107210 */ /* 0x000fe2000791e009 */
[----:B------:R-:W5:Y:S01]  /*0290*/  SHFL.IDX PT, R13, R2, 0x8, 0x1f ;  /* 0x01001f00020d7f89 */ /* 0x000f6200000e0000 */
[----:B--2---:R-:W-:-:S03]  /*02a0*/  IADD3.X R18, PT, PT, R11, R18, R4, P2, P3 ;  /* 0x000000120b127210 */ /* 0x004fc600017e6404 */
[----:B------:R-:W2:Y:S01]  /*02b0*/  SHFL.IDX PT, R10, R3, 0x7, 0x1f ;  /* 0x00e01f00030a7f89 */ /* 0x000ea200000e0000 */
[----:B---3--:R-:W-:Y:S02]  /*02c0*/  IADD3 R16, P2, P3, R9, R8, R16 ;  /* 0x0000000809107210 */ /* 0x008fe40007b5e010 */
[----:B------:R-:W-:Y:S01]  /*02d0*/  IADD3.X R18, PT, PT, R4, R18, R7, P0, P1 ;  /* 0x0000001204127210 */ /* 0x000fe200007e2407 */
[----:B------:R-:W3:Y:S01]  /*02e0*/  SHFL.IDX PT, R11, R3, 0x8, 0x1f ;  /* 0x01001f00030b7f89 */ /* 0x000ee200000e0000 */
[----:B----4-:R-:W-:-:S03]  /*02f0*/  IADD3 R16, P0, P1, R17, R16, R6 ;  /* 0x0000001011107210 */ /* 0x010fc6000791e006 */
[----:B------:R-:W4:Y:S01]  /*0300*/  SHFL.IDX PT, R8, R2, 0x9, 0x1f ;  /* 0x01201f0002087f89 */ /* 0x000f2200000e0000 */
[----:B0-----:R-:W-:Y:S02]  /*0310*/  IADD3.X R18, PT, PT, R7, R14, R18, P2, P3 ;  /* 0x0000000e07127210 */ /* 0x001fe400017e6412 */
[----:B------:R-:W-:Y:S01]  /*0320*/  IADD3 R16, P2, P3, R6, R16, R9 ;  /* 0x0000001006107210 */ /* 0x000fe20007b5e009 */
[----:B------:R-:W0:Y:S01]  /*0330*/  SHFL.IDX PT, R17, R2, 0xa, 0x1f ;  /* 0x01401f0002117f89 */ /* 0x000e2200000e0000 */
[----:B-1----:R-:W-:-:S03]  /*0340*/  IADD3.X R18, PT, PT, R15, R18, R4, P0, P1 ;  /* 0x000000120f127210 */ /* 0x002fc600007e2404 */
[----:B------:R-:W1:Y:S01]  /*0350*/  SHFL.IDX PT, R14, R3, 0x9, 0x1f ;  /* 0x01201f00030e7f89 */ /* 0x000e6200000e0000 */
[----:B-----5:R-:W-:Y:S02]  /*0360*/  IADD3 R16, P0, P1, R9, R12, R16 ;  /* 0x0000000c09107210 */ /* 0x020fe4000791e010 */
[----:B------:R-:W-:Y:S01]  /*0370*/  IADD3.X R18, PT, PT, R4, R18, R7, P2, P3 ;  /* 0x0000001204127210 */ /* 0x000fe200017e6407 */
[----:B------:R-:W5:Y:S01]  /*0380*/  SHFL.IDX PT, R15, R3, 0xa, 0x1f ;  /* 0x01401f00030f7f89 */ /* 0x000f6200000e0000 */
[----:B------:R-:W-:-:S03]  /*0390*/  IADD3 R16, P2, P3, R13, R16, R6 ;  /* 0x000000100d107210 */ /* 0x000fc60007b5e006 */
[----:B------:R-:W5:Y:S01]  /*03a0*/  SHFL.IDX PT, R12, R2, 0xb, 0x1f ;  /* 0x01601f00020c7f89 */ /* 0x000f6200000e0000 */
[----:B--2---:R-:W-:Y:S02]  /*03b0*/  IADD3.X R18, PT, PT, R7, R10, R18, P0, P1 ;  /* 0x0000000a07127210 */ /* 0x004fe400007e2412 */
[----:B------:R-:W-:Y:S01]  /*03c0*/  IADD3 R16, P0, P1, R6, R16, R9 ;  /* 0x0000001006107210 */ /* 0x000fe2000791e009 */
[----:B------:R-:W2:Y:S01]  /*03d0*/  SHFL.IDX PT, R13, R2, 0xc, 0x1f ;  /* 0x01801f00020d7f89 */ /* 0x000ea200000e0000 */
[----:B---3--:R-:W-:-:S03]  /*03e0*/  IADD3.X R18, PT, PT, R11, R18, R4, P2, P3 ;  /* 0x000000120b127210 */ /* 0x008fc600017e6404 */
[----:B------:R-:W3:Y:S01]  /*03f0*/  SHFL.IDX PT, R10, R3, 0xb, 0x1f ;  /* 0x01601f00030a7f89 */ /* 0x000ee200000e0000 */
[----:B----4-:R-:W-:Y:S02]  /*0400*/  IADD3 R16, P2, P3, R9, R8, R16 ;  /* 0x0000000809107210 */ /* 0x010fe40007b5e010 */
[----:B------:R-:W-:Y:S01]  /*0410*/  IADD3.X R18, PT, PT, R4, R18, R7, P0, P1 ;  /* 0x0000001204127210 */ /* 0x000fe200007e2407 */
[----:B------:R-:W4:Y:S01]  /*0420*/  SHFL.IDX PT, R11, R3, 0xc, 0x1f ;  /* 0x01801f00030b7f89 */ /* 0x000f2200000e0000 */
[----:B0-----:R-:W-:-:S03]  /*0430*/  IADD3 R16, P0, P1, R17, R16, R6 ;  /* 0x0000001011107210 */ /* 0x001fc6000791e006 */
[----:B------:R-:W0:Y:S01]  /*0440*/  SHFL.IDX PT, R8, R2, 0xd, 0x1f ;  /* 0x01a01f0002087f89 */ /* 0x000e2200000e0000 */
[----:B-1----:R-:W-:Y:S02]  /*0450*/  IADD3.X R18, PT, PT, R7, R14, R18, P2, P3 ;  /* 0x0000000e07127210 */ /* 0x002fe400017e6412 */
[----:B------:R-:W-:Y:S01]  /*0460*/  IADD3 R16, P2, P3, R6, R16, R9 ;  /* 0x0000001006107210 */ /* 0x000fe20007b5e009 */
[----:B------:R-:W1:Y:S01]  /*0470*/  SHFL.IDX PT, R17, R2, 0xe, 0x1f ;  /* 0x01c01f0002117f89 */ /* 0x000e6200000e0000 */
[----:B-----5:R-:W-:-:S03]  /*0480*/  IADD3.X R18, PT, PT, R15, R18, R4, P0, P1 ;  /* 0x000000120f127210 */ /* 0x020fc600007e2404 */
[----:B------:R-:W5:Y:S01]  /*0490*/  SHFL.IDX PT, R14, R3, 0xd, 0x1f ;  /* 0x01a01f00030e7f89 */ /* 0x000f6200000e0000 */
[----:B------:R-:W-:Y:S02]  /*04a0*/  IADD3 R16, P0, P1, R9, R12, R16 ;  /* 0x0000000c09107210 */ /* 0x000fe4000791e010 */
[----:B------:R-:W-:Y:S01]  /*04b0*/  IADD3.X R18, PT, PT, R4, R18, R7, P2, P3 ;  /* 0x0000001204127210 */ /* 0x000fe200017e6407 */
[----:B------:R-:W5:Y:S01]  /*04c0*/  SHFL.IDX PT, R15, R3, 0xe, 0x1f ;  /* 0x01c01f00030f7f89 */ /* 0x000f6200000e0000 */
[----:B--2---:R-:W-:-:S03]  /*04d0*/  IADD3 R16, P2, P3, R13, R16, R6 ;  /* 0x000000100d107210 */ /* 0x004fc60007b5e006 */
[----:B------:R-:W2:Y:S01]  /*04e0*/  SHFL.IDX PT, R12, R2, 0xf, 0x1f ;  /* 0x01e01f00020c7f89 */ /* 0x000ea200000e0000 */
[----:B---3--:R-:W-:Y:S02]  /*04f0*/  IADD3.X R18, PT, PT, R7, R10, R18, P0, P1 ;  /* 0x0000000a07127210 */ /* 0x008fe400007e2412 */
[----:B------:R-:W-:Y:S01]  /*0500*/  IADD3 R16, P0, P1, R6, R16, R9 ;  /* 0x0000001006107210 */ /* 0x000fe2000791e009 */
[----:B------:R-:W3:Y:S01]  /*0510*/  SHFL.IDX PT, R13, R2, 0x10, 0x1f ;  /* 0x02001f00020d7f89 */ /* 0x000ee200000e0000 */
[----:B----4-:R-:W-:-:S03]  /*0520*/  IADD3.X R18, PT, PT, R11, R18, R4, P2, P3 ;  /* 0x000000120b127210 */ /* 0x010fc600017e6404 */
[----:B------:R-:W4:Y:S01]  /*0530*/  SHFL.IDX PT, R10, R3, 0xf, 0x1f ;  /* 0x01e01f00030a7f89 */ /* 0x000f2200000e0000 */
[----:B0-----:R-:W-:Y:S02]  /*0540*/  IADD3 R16, P2, P3, R9, R8, R16 ;  /* 0x0000000809107210 */ /* 0x001fe40007b5e010 */
[----:B------:R-:W-:Y:S01]  /*0550*/  IADD3.X R18, PT, PT, R4, R18, R7, P0, P1 ;  /* 0x0000001204127210 */ /* 0x000fe200007e2407 */
[----:B------:R-:W0:Y:S01]  /*0560*/  SHFL.IDX PT, R11, R3, 0x10, 0x1f ;  /* 0x02001f00030b7f89 */ /* 0x000e2200000e0000 */
[----:B-1----:R-:W-:-:S03]  /*0570*/  IADD3 R16, P0, P1, R17, R16, R6 ;  /* 0x0000001011107210 */ /* 0x002fc6000791e006 */
[----:B------:R-:W1:Y:S01]  /*0580*/  SHFL.IDX PT, R8, R2, 0x11, 0x1f ;  /* 0x02201f0002087f89 */ /* 0x000e6200000e0000 */
[----:B-----5:R-:W-:Y:S02]  /*0590*/  IADD3.X R18, PT, PT, R7, R14, R18, P2, P3 ;  /* 0x0000000e07127210 */ /* 0x020fe400017e6412 */
[----:B------:R-:W-:Y:S01]  /*05a0*/  IADD3 R16, P2, P3, R6, R16, R9 ;  /* 0x0000001006107210 */ /* 0x000fe20007b5e009 */
[----:B------:R-:W5:Y:S01]  /*05b0*/  SHFL.IDX PT, R17, R2, 0x12, 0x1f ;  /* 0x02401f0002117f89 */ /* 0x000f6200000e0000 */
[----:B------:R-:W-:-:S03]  /*05c0*/  IADD3.X R18, PT, PT, R15, R18, R4, P0, P1 ;  /* 0x000000120f127210 */ /* 0x000fc600007e2404 */
[----:B------:R-:W5:Y:S01]  /*05d0*/  SHFL.IDX PT, R14, R3, 0x11, 0x1f ;  /* 0x02201f00030e7f89 */ /* 0x000f6200000e0000 */
[----:B--2---:R-:W-:Y:S02]  /*05e0*/  IADD3 R16, P0, P1, R9, R12, R16 ;  /* 0x0000000c09107210 */ /* 0x004fe4000791e010 */
[----:B------:R-:W-:Y:S01]  /*05f0*/  IADD3.X R18, PT, PT, R4, R18, R7, P2, P3 ;  /* 0x0000001204127210 */ /* 0x000fe200017e6407 */
        /* <DEDUP_REMOVED lines=62> */
[----:B------:R1:W0:Y:S01]  /*09e0*/  SHFL.IDX PT, R8, R2, 0x1f, 0x1f ;  /* 0x03e01f0002087f89 */ /* 0x00022200000e0000 */
[----:B-----5:R-:W-:Y:S02]  /*09f0*/  IADD3.X R10, PT, PT, R7, R10, R19, P0, P1 ;  /* 0x0000000a070a7210 */ /* 0x020fe400007e2413 */
[----:B------:R-:W-:Y:S01]  /*0a00*/  IADD3 R17, P0, P1, R6, R17, R9 ;  /* 0x0000001106117210 */ /* 0x000fe2000791e009 */
[----:B------:R-:W5:Y:S01]  /*0a10*/  SHFL.IDX PT, R16, R3, 0x1f, 0x1f ;  /* 0x03e01f0003107f89 */ /* 0x000f6200000e0000 */
[----:B------:R-:W-:Y:S02]  /*0a20*/  IADD3.X R18, PT, PT, R11, R10, R4, P2, P3 ;  /* 0x0000000a0b127210 */ /* 0x000fe400017e6404 */
[----:B------:R-:W5:Y:S01]  /*0a30*/  LDC.64 R10, c[0x0][0x388] ;  /* 0x0000e200ff0a7b82 */ /* 0x000f620000000a00 */
[----:B--2---:R-:W-:Y:S02]  /*0a40*/  IADD3 R14, P2, P3, R9, R14, R17 ;  /* 0x0000000e090e7210 */ /* 0x004fe40007b5e011 */
[----:B------:R-:W-:-:S02]  /*0a50*/  IADD3.X R17, PT, PT, R4, R18, R7, P0, P1 ;  /* 0x0000001204117210 */ /* 0x000fc400007e2407 */
[----:B---3--:R-:W-:Y:S02]  /*0a60*/  IADD3 R15, P0, P1, R15, R14, R6 ;  /* 0x0000000e0f0f7210 */ /* 0x008fe4000791e006 */
[----:B----4-:R-:W-:Y:S02]  /*0a70*/  IADD3.X R12, PT, PT, R7, R12, R17, P2, P3 ;  /* 0x0000000c070c7210 */ /* 0x010fe400017e6411 */
[----:B-1----:R-:W-:Y:S02]  /*0a80*/  IADD3 R2, P2, P3, R6, R15, R9 ;  /* 0x0000000f06027210 */ /* 0x002fe40007b5e009 */
[----:B0-----:R-:W-:Y:S02]  /*0a90*/  IADD3.X R13, PT, PT, R13, R12, R4, P0, P1 ;  /* 0x0000000c0d0d7210 */ /* 0x001fe400007e2404 */
[----:B------:R-:W-:Y:S02]  /*0aa0*/  IADD3 R9, P0, P1, R9, R8, R2 ;  /* 0x0000000809097210 */ /* 0x000fe4000791e002 */
[----:B------:R-:W-:-:S04]  /*0ab0*/  IADD3.X R2, PT, PT, R4, R13, R7, P2, P3 ;  /* 0x0000000d04027210 */ /* 0x000fc800017e6407 */
[----:B-----5:R-:W-:Y:S01]  /*0ac0*/  IADD3.X R7, PT, PT, R7, R16, R2, P0, P1 ;  /* 0x0000001007077210 */ /* 0x020fe200007e2402 */
[----:B------:R-:W-:Y:S01]  /*0ad0*/  IMAD.WIDE R10, R0, 0x8, R10 ;  /* 0x00000008000a7825 */ /* 0x000fe200078e020a */
[----:B------:R-:W-:-:S05]  /*0ae0*/  IADD3 R6, P0, PT, R6, R9, RZ ;  /* 0x0000000906067210 */ /* 0x000fca0007f1e0ff */
[----:B------:R-:W-:-:S05]  /*0af0*/  IMAD.X R7, R4, 0x1, R7, P0 ;  /* 0x0000000104077824 */ /* 0x000fca00000e0607 */
[----:B------:R-:W-:Y:S01]  /*0b00*/  STG.E.64 desc[UR4][R10.64], R6 ;  /* 0x000000060a007986 */ /* 0x000fe2000c101b04 */
[----:B------:R-:W-:Y:S05]  /*0b10*/  EXIT ;  /* 0x000000000000794d */ /* 0x000fea0003800000 */
.L_x_0:
[----:B------:R-:W-:-:S00]  /*0b20*/  BRA `(.L_x_0) ;  /* 0xfffffffc00fc7947 */ /* 0x000fc0000383ffff */
[----:B------:R-:W-:-:S00]  /*0b30*/  NOP ;  /* 0x0000000000007918 */ /* 0x000fc00000000000 */
        /* <DEDUP_REMOVED lines=12> */
.L_x_6:


//--------------------- .text.shuffle32           --------------------------
	.section	.text.shuffle32,"ax",@progbits
	.align	128
        .global         shuffle32
        .type           shuffle32,@function
        .size           shuffle32,(.L_x_7 - shuffle32)
        .other          shuffle32,@"STO_CUDA_ENTRY STV_DEFAULT"
shuffle32:
.text.shuffle32:
[----:B------:R-:W-:Y:S01]  /*0000*/  LDC R1, c[0x0][0x37c] ;  /* 0x0000df00ff017b82 */ /* 0x000fe20000000800 */
[----:B------:R-:W0:Y:S07]  /*0010*/  S2R R0, SR_CTAID.X ;  /* 0x0000000000007919 */ /* 0x000e2e0000002500 */
[----:B------:R-:W1:Y:S01]  /*0020*/  LDC.64 R2, c[0x0][0x380] ;  /* 0x0000e000ff027b82 */ /* 0x000e620000000a00 */
[----:B------:R-:W0:Y:S01]  /*0030*/  LDCU UR4, c[0x0][0x360] ;  /* 0x00006c00ff0477ac */ /* 0x000e220008000800 */
[----:B------:R-:W0:Y:S01]  /*0040*/  S2R R5, SR_TID.X ;  /* 0x0000000000057919 */ /* 0x000e220000002100 */
[----:B------:R-:W2:Y:S01]  /*0050*/  LDCU.64 UR6, c[0x0][0x358] ;  /* 0x00006b00ff0677ac */ /* 0x000ea20008000a00 */
[----:B------:R-:W3:Y:S01]  /*0060*/  LDCU UR5, c[0x0][0x390] ;  /* 0x00007200ff0577ac */ /* 0x000ee20008000800 */
[----:B0-----:R-:W-:-:S04]  /*0070*/  IMAD R0, R0, UR4, R5 ;  /* 0x0000000400007c24 */ /* 0x001fc8000f8e0205 */
[----:B-1----:R-:W-:-:S06]  /*0080*/  IMAD.WIDE R2, R0, 0x4, R2 ;  /* 0x0000000400027825 */ /* 0x002fcc00078e0202 */
[----:B--2---:R-:W2:Y:S01]  /*0090*/  LDG.E R2, desc[UR6][R2.64] ;  /* 0x0000000602027981 */ /* 0x004ea2000c1e1900 */
[----:B------:R-:W-:Y:S01]  /*00a0*/  IMAD.MOV.U32 R17, RZ, RZ, -0x55555556 ;  /* 0xaaaaaaaaff117424 */ /* 0x000fe200078e00ff */
[----:B---3--:R-:W-:Y:S02]  /*00b0*/  UISETP.GE.AND UP0, UPT, UR5, 0x1, UPT ;  /* 0x000000010500788c */ /* 0x008fe4000bf06270 */
[----:B--2---:R0:W1:Y:S07]  /*00c0*/  SHFL.IDX PT, R5, R2, 0xb, 0x1f ;  /* 0x01601f0002057f89 */ /* 0x00406e00000e0000 */
[----:B------:R-:W-:Y:S05]  /*00d0*/  BRA.U !UP0, `(.L_x_1) ;  /* 0x0000000108a47547 */ /* 0x000fea000b800000 */
[----:B------:R-:W-:Y:S01]  /*00e0*/  UISETP.GE.U32.AND UP0, UPT, UR5, 0x4, UPT ;  /* 0x000000040500788c */ /* 0x000fe2000bf06070 */
[----:B------:R-:W-:Y:S01]  /*00f0*/  IMAD.MOV.U32 R3, RZ, RZ, RZ ;  /* 0x000000ffff037224 */ /* 0x000fe200078e00ff */
[----:B------:R-:W-:-:S04]  /*0100*/  ULOP3.LUT UR4, UR5, 0x3, URZ, 0xc0, !UPT ;  /* 0x0000000305047892 */ /* 0x000fc8000f8ec0ff */
[----:B------:R-:W-:-:S03]  /*0110*/  UISETP.NE.AND UP1, UPT, UR4, URZ, UPT ;  /* 0x000000ff0400728c */ /* 0x000fc6000bf25270 */
[----:B------:R-:W-:Y:S08]  /*0120*/  BRA.U !UP0, `(.L_x_2) ;  /* 0x0000000108607547 */ /* 0x000ff0000b800000 */
[----:B------:R-:W-:Y:S01]  /*0130*/  ULOP3.LUT UR5, UR5, 0x7ffffffc, URZ, 0xc0, !UPT ;  /* 0x7ffffffc05057892 */ /* 0x000fe2000f8ec0ff */
[----:B------:R-:W-:-:S05]  /*0140*/  IMAD.MOV.U32 R4, RZ, RZ, RZ ;  /* 0x000000ffff047224 */ /* 0x000fca00078e00ff */
[----:B------:R-:W-:-:S07]  /*0150*/  IMAD.U32 R3, RZ, RZ, UR5 ;  /* 0x00000005ff037e24 */ /* 0x000fce000f8e00ff */
.L_x_3:
[----:B------:R2:W-:Y:S01]  /*0160*/  SHFL.IDX PT, R6, R2, R4, 0x1f ;  /* 0x00001f0402067589 */ /* 0x0005e200000e0000 */
[C---:B------:R-:W-:Y:S01]  /*0170*/  IADD3 R11, PT, PT, R4.reuse, 0x1, RZ ;  /* 0x00000001040b7810 */ /* 0x040fe20007ffe0ff */
[C---:B------:R-:W-:Y:S02]  /*0180*/  VIADD R13, R4.reuse, 0x2 ;  /* 0x00000002040d7836 */ /* 0x040fe40000000000 */
[----:B------:R-:W1:Y:S01]  /*0190*/  SHFL.UP PT, R7, R2, 0x1, RZ ;  /* 0x0420000002077989 */ /* 0x000e6200000e00ff */
[----:B------:R-:W-:-:S03]  /*01a0*/  VIADD R15, R4, 0x3 ;  /* 0x00000003040f7836 */ /* 0x000fc60000000000 */
[----:B------:R-:W-:Y:S04]  /*01b0*/  SHFL.DOWN PT, R9, R2, 0x1, 0x1f ;  /* 0x08201f0002097f89 */ /* 0x000fe800000e0000 */
[----:B------:R-:W3:Y:S01]  /*01c0*/  SHFL.BFLY PT, R8, R2, 0x1, 0x1f ;  /* 0x0c201f0002087f89 */ /* 0x000ee200000e0000 */
[----:B--2---:R-:W-:-:S03]  /*01d0*/  IADD3 R4, PT, PT, R4, 0x4, RZ ;  /* 0x0000000404047810 */ /* 0x004fc60007ffe0ff */
[----:B------:R-:W2:Y:S01]  /*01e0*/  SHFL.IDX PT, R11, R2, R11, 0x1f ;  /* 0x00001f0b020b7589 */ /* 0x000ea200000e0000 */
[----:B------:R-:W-:-:S03]  /*01f0*/  ISETP.NE.AND P0, PT, R4, R3, PT ;  /* 0x000000030400720c */ /* 0x000fc60003f05270 */
[----:B------:R-:W4:Y:S04]  /*0200*/  SHFL.IDX PT, R13, R2, R13, 0x1f ;  /* 0x00001f0d020d7589 */ /* 0x000f2800000e0000 */
[----:B------:R-:W5:Y:S01]  /*0210*/  SHFL.IDX PT, R15, R2, R15, 0x1f ;  /* 0x00001f0f020f7589 */ /* 0x000f6200000e0000 */
[----:B-1----:R-:W-:-:S04]  /*0220*/  IADD3 R6, PT, PT, R7, R6, R5 ;  /* 0x0000000607067210 */ /* 0x002fc80007ffe005 */
[----:B---3--:R-:W-:-:S04]  /*0230*/  IADD3 R6, PT, PT, R8, R6, R9 ;  /* 0x0000000608067210 */ /* 0x008fc80007ffe009 */
[----:B--2---:R-:W-:-:S04]  /*0240*/  IADD3 R6, PT, PT, R7, R11, R6 ;  /* 0x0000000b07067210 */ /* 0x004fc80007ffe006 */
[----:B------:R-:W-:-:S04]  /*0250*/  IADD3 R6, PT, PT, R8, R6, R9 ;  /* 0x0000000608067210 */ /* 0x000fc80007ffe009 */
[----:B----4-:R-:W-:-:S04]  /*0260*/  IADD3 R6, PT, PT, R7, R13, R6 ;  /* 0x0000000d07067210 */ /* 0x010fc80007ffe006 */
[----:B------:R-:W-:-:S04]  /*0270*/  IADD3 R6, PT, PT, R8, R6, R9 ;  /* 0x0000000608067210 */ /* 0x000fc80007ffe009 */
[----:B-----5:R-:W-:-:S04]  /*0280*/  IADD3 R6, PT, PT, R7, R15, R6 ;  /* 0x0000000f07067210 */ /* 0x020fc80007ffe006 */
[----:B------:R-:W-:Y:S01]  /*0290*/  IADD3 R5, PT, PT, R8, R6, R9 ;  /* 0x0000000608057210 */ /* 0x000fe20007ffe009 */
[----:B------:R-:W-:Y:S06]  /*02a0*/  @P0 BRA `(.L_x_3) ;  /* 0xfffffffc00ac0947 */ /* 0x000fec000383ffff */
.L_x_2:
[----:B------:R-:W-:Y:S05]  /*02b0*/  BRA.U !UP1, `(.L_x_1) ;  /* 0x00000001092c7547 */ /* 0x000fea000b800000 */
[----:B------:R-:W-:-:S12]  /*02c0*/  UIADD3 UR4, UPT, UPT, -UR4, URZ, URZ ;  /* 0x000000ff04047290 */ /* 0x000fd8000fffe1ff */
.L_x_4:
[----:B------:R2:W-:Y:S01]  /*02d0*/  SHFL.IDX PT, R4, R2, R3, 0x1f ;  /* 0x00001f0302047589 */ /* 0x0005e200000e0000 */
[----:B------:R-:W-:-:S03]  /*02e0*/  UIADD3 UR4, UPT, UPT, UR4, 0x1, URZ ;  /* 0x0000000104047890 */ /* 0x000fc6000fffe0ff */
[----:B------:R-:W1:Y:S01]  /*02f0*/  SHFL.UP PT, R6, R2, 0x1, RZ ;  /* 0x0420000002067989 */ /* 0x000e6200000e00ff */
[----:B------:R-:W-:-:S03]  /*0300*/  UISETP.NE.AND UP0, UPT, UR4, URZ, UPT ;  /* 0x000000ff0400728c */ /* 0x000fc6000bf05270 */
[----:B------:R-:W-:Y:S04]  /*0310*/  SHFL.DOWN PT, R7, R2, 0x1, 0x1f ;  /* 0x08201f0002077f89 */ /* 0x000fe800000e0000 */
[----:B------:R-:W3:Y:S01]  /*0320*/  SHFL.BFLY PT, R8, R2, 0x1, 0x1f ;  /* 0x0c201f0002087f89 */ /* 0x000ee200000e0000 */
[----:B--2---:R-:W-:Y:S01]  /*0330*/  VIADD R3, R3, 0x1 ;  /* 0x0000000103037836 */ /* 0x004fe20000000000 */
[----:B-1----:R-:W-:-:S04]  /*0340*/  IADD3 R4, PT, PT, R6, R4, R5 ;  /* 0x0000000406047210 */ /* 0x002fc80007ffe005 */
[----:B---3--:R-:W-:Y:S01]  /*0350*/  IADD3 R5, PT, PT, R8, R4, R7 ;  /* 0x0000000408057210 */ /* 0x008fe20007ffe007 */
[----:B------:R-:W-:Y:S06]  /*0360*/  BRA.U UP0, `(.L_x_4) ;  /* 0xfffffffd00d87547 */ /* 0x000fec000b83ffff */
.L_x_1:
[----:B0-----:R-:W0:Y:S02]  /*0370*/  LDC.64 R2, c[0x0][0x388] ;  /* 0x0000e200ff027b82 */ /* 0x001e240000000a00 */
[----:B0-----:R-:W-:-:S05]  /*0380*/  IMAD.WIDE R2, R0, 0x4, R2 ;  /* 0x0000000400027825 */ /* 0x001fca00078e0202 */
[----:B-1----:R-:W-:Y:S01]  /*0390*/  STG.E desc[UR6][R2.64], R5 ;  /* 0x0000000502007986 */ /* 0x002fe2000c101906 */
[----:B------:R-:W-:Y:S05]  /*03a0*/  EXIT ;  /* 0x000000000000794d */ /* 0x000fea0003800000 */
.L_x_5:
        /* <DEDUP_REMOVED lines=13> */
.L_x_7:


//--------------------- .nv.shared.reserved.0     --------------------------
	.section	.nv.shared.reserved.0,"aw",@nobits
	.weak		__nv_reservedSMEM_offset_0_alias
	.size		__nv_reservedSMEM_offset_0_alias, 0, 64
	.other		__nv_reservedSMEM_offset_0_alias,@"STO_CUDA_RESERVED_SHARED STV_DEFAULT"
__nv_reservedSMEM_offset_0_alias:
	.zero		0
	.zero		64


//--------------------- .nv.constant0.shuffle64   --------------------------
	.section	.nv.constant0.shuffle64,"a",@progbits
	.sectionflags	@""
	.align	4
.nv.constant0.shuffle64:
	.zero		912


//--------------------- .nv.constant0.shuffle32   --------------------------
	.section	.nv.constant0.shuffle32,"a",@progbits
	.sectionflags	@""
	.align	4
.nv.constant0.shuffle32:
	.zero		916


//--------------------- SYMBOLS --------------------------

	.type		.nv.reservedSmem.offset0,@object
	.size		.nv.reservedSmem.offset0,0x4
